//
// Generated by NVIDIA NVVM Compiler
//
// Compiler Build ID: CL-36424714
// Cuda compilation tools, release 13.0, V13.0.88
// Based on NVVM 20.0.0
//

.version 9.0
.target sm_100
.address_size 64

	// .globl	_Z8simulatePfS_y
// _ZZ8simulatePfS_yE3add has been demoted
// _ZZ8assemblyPfS_S_yE3tmp has been demoted

.visible .entry _Z8simulatePfS_y(
	.param .u64 .ptr .align 1 _Z8simulatePfS_y_param_0,
	.param .u64 .ptr .align 1 _Z8simulatePfS_y_param_1,
	.param .u64 _Z8simulatePfS_y_param_2
)
{
	.reg .pred 	%p<11>;
	.reg .b32 	%r<20>;
	.reg .b32 	%f<6>;
	.reg .b64 	%rd<18>;
	// demoted variable
	.shared .align 4 .b8 _ZZ8simulatePfS_yE3add[48096];
	ld.param.u64 	%rd7, [_Z8simulatePfS_y_param_0];
	ld.param.u64 	%rd5, [_Z8simulatePfS_y_param_1];
	ld.param.u64 	%rd6, [_Z8simulatePfS_y_param_2];
	cvta.to.global.u64 	%rd8, %rd7;
	mov.u32 	%r1, %tid.x;
	mov.u32 	%r6, %tid.y;
	mov.u32 	%r7, %ctaid.x;
	mov.u32 	%r8, %ntid.y;
	mul.lo.s32 	%r9, %r7, %r8;
	add.s32 	%r10, %r9, %r6;
	cvt.u64.u32 	%rd1, %r10;
	cvt.u64.u32 	%rd9, %r1;
	add.s64 	%rd2, %rd6, -2;
	cvt.u64.u32 	%rd10, %r6;
	cvt.u64.u32 	%rd11, %r9;
	add.s64 	%rd12, %rd11, %rd10;
	mad.lo.s64 	%rd3, %rd2, %rd9, %rd12;
	shl.b64 	%rd13, %rd3, 2;
	add.s64 	%rd14, %rd8, %rd13;
	ld.global.f32 	%f2, [%rd14];
	mul.f32 	%f1, %f2, 0f3E800000;
	setp.eq.s32 	%p1, %r1, 0;
	mov.u32 	%r11, _ZZ8simulatePfS_yE3add;
	mad.lo.s32 	%r2, %r1, 96, %r11;
	shl.b32 	%r12, %r10, 2;
	add.s32 	%r3, %r2, %r12;
	@%p1 bra 	$L__BB0_2;
	mov.b32 	%r13, 0;
	st.shared.u32 	[%r3], %r13;
$L__BB0_2:
	bar.sync 	0;
	setp.gt.u32 	%p2, %r1, 499;
	@%p2 bra 	$L__BB0_4;
	setp.eq.s32 	%p3, %r1, 0;
	st.shared.f32 	[%r3+96], %f1;
	@%p3 bra 	$L__BB0_5;
$L__BB0_4:
	st.shared.f32 	[%r3+-96], %f1;
$L__BB0_5:
	cvt.u32.u64 	%r14, %rd1;
	mul.hi.u32 	%r15, %r14, -1431655765;
	shr.u32 	%r16, %r15, 4;
	mul.lo.s32 	%r17, %r16, 24;
	sub.s32 	%r4, %r14, %r17;
	setp.ne.s32 	%p4, %r4, 0;
	cvta.to.global.u64 	%rd15, %rd5;
	add.s64 	%rd4, %rd15, %rd13;
	shl.b32 	%r18, %r4, 2;
	add.s32 	%r5, %r2, %r18;
	@%p4 bra 	$L__BB0_8;
	setp.eq.s32 	%p7, %r14, 0;
	@%p7 bra 	$L__BB0_9;
	st.global.f32 	[%rd4+-4], %f1;
	bra.uni 	$L__BB0_9;
$L__BB0_8:
	st.shared.f32 	[%r5+-4], %f1;
	setp.gt.u32 	%p5, %r4, 22;
	@%p5 bra 	$L__BB0_10;
$L__BB0_9:
	st.shared.f32 	[%r5+4], %f1;
	bra.uni 	$L__BB0_12;
$L__BB0_10:
	add.s64 	%rd17, %rd6, -3;
	setp.le.u64 	%p6, %rd17, %rd1;
	@%p6 bra 	$L__BB0_12;
	st.global.f32 	[%rd4+4], %f1;
$L__BB0_12:
	bar.sync 	0;
	setp.eq.s32 	%p8, %r1, 0;
	setp.le.u64 	%p9, %rd2, %rd1;
	or.pred  	%p10, %p8, %p9;
	@%p10 bra 	$L__BB0_14;
	ld.shared.f32 	%f3, [%r3];
	ld.global.f32 	%f4, [%rd4];
	add.f32 	%f5, %f3, %f4;
	st.global.f32 	[%rd4], %f5;
$L__BB0_14:
	ret;

}
	// .globl	_Z8assemblyPfS_S_y
.visible .entry _Z8assemblyPfS_S_y(
	.param .u64 .ptr .align 1 _Z8assemblyPfS_S_y_param_0,
	.param .u64 .ptr .align 1 _Z8assemblyPfS_S_y_param_1,
	.param .u64 .ptr .align 1 _Z8assemblyPfS_S_y_param_2,
	.param .u64 _Z8assemblyPfS_S_y_param_3
)
{
	.reg .pred 	%p<2>;
	.reg .b32 	%r<11>;
	.reg .b32 	%f<12>;
	.reg .b64 	%rd<28>;
	// demoted variable
	.shared .align 4 .b8 _ZZ8assemblyPfS_S_yE3tmp[2004];
	ld.param.u64 	%rd5, [_Z8assemblyPfS_S_y_param_0];
	ld.param.u64 	%rd7, [_Z8assemblyPfS_S_y_param_1];
	ld.param.u64 	%rd8, [_Z8assemblyPfS_S_y_param_2];
	ld.param.u64 	%rd6, [_Z8assemblyPfS_S_y_param_3];
	cvta.to.global.u64 	%rd1, %rd8;
	cvta.to.global.u64 	%rd2, %rd7;
	mov.u32 	%r1, %tid.x;
	cvt.u64.u32 	%rd3, %r1;
	mov.u32 	%r3, %tid.y;
	cvt.u64.u32 	%rd4, %r3;
	mul.wide.u32 	%rd9, %r1, 4;
	add.s64 	%rd10, %rd2, %rd9;
	ld.global.f32 	%f1, [%rd10];
	shl.b32 	%r4, %r1, 2;
	mov.u32 	%r5, _ZZ8assemblyPfS_S_yE3tmp;
	add.s32 	%r6, %r5, %r4;
	st.shared.f32 	[%r6], %f1;
	bar.sync 	0;
	shl.b32 	%r7, %r3, 2;
	add.s32 	%r2, %r5, %r7;
	ld.shared.f32 	%f2, [%r2];
	mul.wide.u32 	%rd11, %r3, 4;
	add.s64 	%rd12, %rd1, %rd11;
	st.global.f32 	[%rd12], %f2;
	setp.gt.u32 	%p1, %r3, 499;
	@%p1 bra 	$L__BB1_2;
	add.s64 	%rd13, %rd6, -2;
	mad.lo.s64 	%rd14, %rd13, %rd3, %rd4;
	cvt.u32.u64 	%r8, %rd4;
	cvta.to.global.u64 	%rd15, %rd5;
	not.b32 	%r9, %r8;
	cvt.s64.s32 	%rd16, %r9;
	add.s32 	%r10, %r1, 1;
	cvt.u64.u32 	%rd17, %r10;
	mad.lo.s64 	%rd18, %rd13, %rd17, %rd16;
	ld.shared.f32 	%f3, [%r2+4];
	shl.b64 	%rd19, %rd14, 2;
	add.s64 	%rd20, %rd15, %rd19;
	ld.global.f32 	%f4, [%rd20];
	add.f32 	%f5, %f3, %f4;
	st.global.f32 	[%rd20], %f5;
	shl.b64 	%rd21, %rd18, 2;
	add.s64 	%rd22, %rd15, %rd21;
	ld.global.f32 	%f6, [%rd22];
	add.f32 	%f7, %f3, %f6;
	st.global.f32 	[%rd22], %f7;
	add.s64 	%rd23, %rd2, %rd19;
	ld.global.f32 	%f8, [%rd23];
	add.f32 	%f9, %f3, %f8;
	st.global.f32 	[%rd23], %f9;
	add.s64 	%rd24, %rd2, %rd21;
	ld.global.f32 	%f10, [%rd24];
	add.f32 	%f11, %f3, %f10;
	st.global.f32 	[%rd24], %f11;
	sub.s64 	%rd25, %rd6, %rd4;
	shl.b64 	%rd26, %rd25, 2;
	add.s64 	%rd27, %rd1, %rd26;
	st.global.f32 	[%rd27+-8], %f3;
$L__BB1_2:
	ret;

}


// ===== COMPILED SASS (sm_100) =====

	.target	sm_100

	.elftype	@"ET_EXEC"


//--------------------- .note.nv.tkinfo           --------------------------
	.section	.note.nv.tkinfo,"",@"SHT_NOTE"
	.sectionflags	@"SHF_NOTE_NV_TKINFO"
	.tkinfo
        /*0018*/ 	.word	0x00000002
        /*0030*/ 	.string	""
        /*0030*/ 	.string	"ptxas"
        /*0030*/ 	.string	"Cuda compilation tools, release 13.0, V13.0.88"
        /*0030*/ 	.string	"Build cuda_13.0.r13.0/compiler.36424714_0"
        /*0030*/ 	.string	"-arch sm_100 -m 64 "



//--------------------- .note.nv.cuinfo           --------------------------
	.section	.note.nv.cuinfo,"",@"SHT_NOTE"
	.sectionflags	@"SHF_NOTE_NV_CUINFO"
        /*0018*/ 	.short	0x0002
        /*001a*/ 	.short	0x0064
        /*001c*/ 	.short	0x0082
	.zero		2


//--------------------- .nv.info                  --------------------------
	.section	.nv.info,"",@"SHT_CUDA_INFO"
	.align	4


	//----- nvinfo : EIATTR_REGCOUNT
	.align		4
        /*0000*/ 	.byte	0x04, 0x2f
        /*0002*/ 	.short	(.L_1 - .L_0)
	.align		4
.L_0:
        /*0004*/ 	.word	index@(_Z8simulatePfS_y)
        /*0008*/ 	.word	0x0000000d


	//----- nvinfo : EIATTR_FRAME_SIZE
	.align		4
.L_1:
        /*000c*/ 	.byte	0x04, 0x11
        /*000e*/ 	.short	(.L_3 - .L_2)
	.align		4
.L_2:
        /*0010*/ 	.word	index@(_Z8simulatePfS_y)
        /*0014*/ 	.word	0x00000000


	//----- nvinfo : EIATTR_REGCOUNT
	.align		4
.L_3:
        /*0018*/ 	.byte	0x04, 0x2f
        /*001a*/ 	.short	(.L_5 - .L_4)
	.align		4
.L_4:
        /*001c*/ 	.word	index@(_Z8assemblyPfS_S_y)
        /*0020*/ 	.word	0x00000016


	//----- nvinfo : EIATTR_FRAME_SIZE
	.align		4
.L_5:
        /*0024*/ 	.byte	0x04, 0x11
        /*0026*/ 	.short	(.L_7 - .L_6)
	.align		4
.L_6:
        /*0028*/ 	.word	index@(_Z8assemblyPfS_S_y)
        /*002c*/ 	.word	0x00000000


	//----- nvinfo : EIATTR_MIN_STACK_SIZE
	.align		4
.L_7:
        /*0030*/ 	.byte	0x04, 0x12
        /*0032*/ 	.short	(.L_9 - .L_8)
	.align		4
.L_8:
        /*0034*/ 	.word	index@(_Z8assemblyPfS_S_y)
        /*0038*/ 	.word	0x00000000


	//----- nvinfo : EIATTR_MIN_STACK_SIZE
	.align		4
.L_9:
        /*003c*/ 	.byte	0x04, 0x12
        /*003e*/ 	.short	(.L_11 - .L_10)
	.align		4
.L_10:
        /*0040*/ 	.word	index@(_Z8simulatePfS_y)
        /*0044*/ 	.word	0x00000000
.L_11:


//--------------------- .nv.compat                --------------------------
	.section	.nv.compat,"",@"SHT_CUDA_COMPAT_INFO"
	.align	4
        /*0000*/ 	.byte	0x02, 0x09, 0x00, 0x00, 0x02, 0x02, 0x01, 0x00, 0x02, 0x05, 0x05, 0x00, 0x03, 0x07, 0x01, 0x01
        /*0010*/ 	.byte	0x02, 0x03, 0x00, 0x00, 0x02, 0x06, 0x01, 0x00, 0x04, 0x0b, 0x08, 0x00, 0x09, 0x00, 0x00, 0x00
        /*0020*/ 	.byte	0x00, 0x00, 0x00, 0x00


//--------------------- .nv.info._Z8assemblyPfS_S_y --------------------------
	.section	.nv.info._Z8assemblyPfS_S_y,"",@"SHT_CUDA_INFO"
	.sectionflags	@""
	.align	4


	//----- nvinfo : EIATTR_CUDA_API_VERSION
	.align		4
        /*0000*/ 	.byte	0x04, 0x37
        /*0002*/ 	.short	(.L_13 - .L_12)
.L_12:
        /*0004*/ 	.word	0x00000082


	//----- nvinfo : EIATTR_KPARAM_INFO
	.align		4
.L_13:
        /*0008*/ 	.byte	0x04, 0x17
        /*000a*/ 	.short	(.L_15 - .L_14)
.L_14:
        /*000c*/ 	.word	0x00000000
        /*0010*/ 	.short	0x0003
        /*0012*/ 	.short	0x0018
        /*0014*/ 	.byte	0x00, 0xf0, 0x21, 0x00


	//----- nvinfo : EIATTR_KPARAM_INFO
	.align		4
.L_15:
        /*0018*/ 	.byte	0x04, 0x17
        /*001a*/ 	.short	(.L_17 - .L_16)
.L_16:
        /*001c*/ 	.word	0x00000000
        /*0020*/ 	.short	0x0002
        /*0022*/ 	.short	0x0010
        /*0024*/ 	.byte	0x00, 0xf5, 0x21, 0x00


	//----- nvinfo : EIATTR_KPARAM_INFO
	.align		4
.L_17:
        /*0028*/ 	.byte	0x04, 0x17
        /*002a*/ 	.short	(.L_19 - .L_18)
.L_18:
        /*002c*/ 	.word	0x00000000
        /*0030*/ 	.short	0x0001
        /*0032*/ 	.short	0x0008
        /*0034*/ 	.byte	0x00, 0xf5, 0x21, 0x00


	//----- nvinfo : EIATTR_KPARAM_INFO
	.align		4
.L_19:
        /*0038*/ 	.byte	0x04, 0x17
        /*003a*/ 	.short	(.L_21 - .L_20)
.L_20:
        /*003c*/ 	.word	0x00000000
        /*0040*/ 	.short	0x0000
        /*0042*/ 	.short	0x0000
        /*0044*/ 	.byte	0x00, 0xf5, 0x21, 0x00


	//----- nvinfo : EIATTR_SPARSE_MMA_MASK
	.align		4
.L_21:
        /*0048*/ 	.byte	0x03, 0x50
        /*004a*/ 	.short	0x0000


	//----- nvinfo : EIATTR_MAXREG_COUNT
	.align		4
        /*004c*/ 	.byte	0x03, 0x1b
        /*004e*/ 	.short	0x00ff


	//----- nvinfo : EIATTR_NUM_BARRIERS
	.align		4
        /*0050*/ 	.byte	0x02, 0x4c
        /*0052*/ 	.byte	0x01
	.zero		1


	//----- nvinfo : EIATTR_MERCURY_ISA_VERSION
	.align		4
        /*0054*/ 	.byte	0x03, 0x5f
        /*0056*/ 	.short	0x0101


	//----- nvinfo : EIATTR_VRC_CTA_INIT_COUNT
	.align		4
        /*0058*/ 	.byte	0x02, 0x4a
	.zero		1
	.zero		1


	//----- nvinfo : EIATTR_EXIT_INSTR_OFFSETS
	.align		4
        /*005c*/ 	.byte	0x04, 0x1c
        /*005e*/ 	.short	(.L_23 - .L_22)


	//   ....[0]....
.L_22:
        /*0060*/ 	.word	0x00000130


	//   ....[1]....
        /*0064*/ 	.word	0x00000410


	//----- nvinfo : EIATTR_CBANK_PARAM_SIZE
	.align		4
.L_23:
        /*0068*/ 	.byte	0x03, 0x19
        /*006a*/ 	.short	0x0020


	//----- nvinfo : EIATTR_PARAM_CBANK
	.align		4
        /*006c*/ 	.byte	0x04, 0x0a
        /*006e*/ 	.short	(.L_25 - .L_24)
	.align		4
.L_24:
        /*0070*/ 	.word	index@(.nv.constant0._Z8assemblyPfS_S_y)
        /*0074*/ 	.short	0x0380
        /*0076*/ 	.short	0x0020


	//----- nvinfo : EIATTR_SW_WAR
	.align		4
.L_25:
        /*0078*/ 	.byte	0x04, 0x36
        /*007a*/ 	.short	(.L_27 - .L_26)
.L_26:
        /*007c*/ 	.word	0x00000008
.L_27:


//--------------------- .nv.info._Z8simulatePfS_y --------------------------
	.section	.nv.info._Z8simulatePfS_y,"",@"SHT_CUDA_INFO"
	.sectionflags	@""
	.align	4


	//----- nvinfo : EIATTR_CUDA_API_VERSION
	.align		4
        /*0000*/ 	.byte	0x04, 0x37
        /*0002*/ 	.short	(.L_29 - .L_28)
.L_28:
        /*0004*/ 	.word	0x00000082


	//----- nvinfo : EIATTR_KPARAM_INFO
	.align		4
.L_29:
        /*0008*/ 	.byte	0x04, 0x17
        /*000a*/ 	.short	(.L_31 - .L_30)
.L_30:
        /*000c*/ 	.word	0x00000000
        /*0010*/ 	.short	0x0002
        /*0012*/ 	.short	0x0010
        /*0014*/ 	.byte	0x00, 0xf0, 0x21, 0x00


	//----- nvinfo : EIATTR_KPARAM_INFO
	.align		4
.L_31:
        /*0018*/ 	.byte	0x04, 0x17
        /*001a*/ 	.short	(.L_33 - .L_32)
.L_32:
        /*001c*/ 	.word	0x00000000
        /*0020*/ 	.short	0x0001
        /*0022*/ 	.short	0x0008
        /*0024*/ 	.byte	0x00, 0xf5, 0x21, 0x00


	//----- nvinfo : EIATTR_KPARAM_INFO
	.align		4
.L_33:
        /*0028*/ 	.byte	0x04, 0x17
        /*002a*/ 	.short	(.L_35 - .L_34)
.L_34:
        /*002c*/ 	.word	0x00000000
        /*0030*/ 	.short	0x0000
        /*0032*/ 	.short	0x0000
        /*0034*/ 	.byte	0x00, 0xf5, 0x21, 0x00


	//----- nvinfo : EIATTR_SPARSE_MMA_MASK
	.align		4
.L_35:
        /*0038*/ 	.byte	0x03, 0x50
        /*003a*/ 	.short	0x0000


	//----- nvinfo : EIATTR_MAXREG_COUNT
	.align		4
        /*003c*/ 	.byte	0x03, 0x1b
        /*003e*/ 	.short	0x00ff


	//----- nvinfo : EIATTR_NUM_BARRIERS
	.align		4
        /*0040*/ 	.byte	0x02, 0x4c
        /*0042*/ 	.byte	0x01
	.zero		1


	//----- nvinfo : EIATTR_MERCURY_ISA_VERSION
	.align		4
        /*0044*/ 	.byte	0x03, 0x5f
        /*0046*/ 	.short	0x0101


	//----- nvinfo : EIATTR_VRC_CTA_INIT_COUNT
	.align		4
        /*0048*/ 	.byte	0x02, 0x4a
	.zero		1
	.zero		1


	//----- nvinfo : EIATTR_EXIT_INSTR_OFFSETS
	.align		4
        /*004c*/ 	.byte	0x04, 0x1c
        /*004e*/ 	.short	(.L_37 - .L_36)


	//   ....[0]....
.L_36:
        /*0050*/ 	.word	0x000004f0


	//   ....[1]....
        /*0054*/ 	.word	0x00000540


	//----- nvinfo : EIATTR_CRS_STACK_SIZE
	.align		4
.L_37:
        /*0058*/ 	.byte	0x04, 0x1e
        /*005a*/ 	.short	(.L_39 - .L_38)
.L_38:
        /*005c*/ 	.word	0x00000000


	//----- nvinfo : EIATTR_CBANK_PARAM_SIZE
	.align		4
.L_39:
        /*0060*/ 	.byte	0x03, 0x19
        /*0062*/ 	.short	0x0018


	//----- nvinfo : EIATTR_PARAM_CBANK
	.align		4
        /*0064*/ 	.byte	0x04, 0x0a
        /*0066*/ 	.short	(.L_41 - .L_40)
	.align		4
.L_40:
        /*0068*/ 	.word	index@(.nv.constant0._Z8simulatePfS_y)
        /*006c*/ 	.short	0x0380
        /*006e*/ 	.short	0x0018


	//----- nvinfo : EIATTR_SW_WAR
	.align		4
.L_41:
        /*0070*/ 	.byte	0x04, 0x36
        /*0072*/ 	.short	(.L_43 - .L_42)
.L_42:
        /*0074*/ 	.word	0x00000008
.L_43:


//--------------------- .nv.callgraph             --------------------------
	.section	.nv.callgraph,"",@"SHT_CUDA_CALLGRAPH"
	.align	4
	.sectionentsize	8
	.align		4
        /*0000*/ 	.word	0x00000000
	.align		4
        /*0004*/ 	.word	0xffffffff
	.align		4
        /*0008*/ 	.word	0x00000000
	.align		4
        /*000c*/ 	.word	0xfffffffe
	.align		4
        /*0010*/ 	.word	0x00000000
	.align		4
        /*0014*/ 	.word	0xfffffffd
	.align		4
        /*0018*/ 	.word	0x00000000
	.align		4
        /*001c*/ 	.word	0xfffffffc


//--------------------- .text._Z8assemblyPfS_S_y  --------------------------
	.section	.text._Z8assemblyPfS_S_y,"ax",@progbits
	.align	128
        .global         _Z8assemblyPfS_S_y
        .type           _Z8assemblyPfS_S_y,@function
        .size           _Z8assemblyPfS_S_y,(.L_x_14 - _Z8assemblyPfS_S_y)
        .other          _Z8assemblyPfS_S_y,@"STO_CUDA_ENTRY STV_DEFAULT"
_Z8assemblyPfS_S_y:
.text._Z8assemblyPfS_S_y:
[----:B------:R-:W-:Y:S01]  /*0000*/  LDC R1, c[0x0][0x37c] ;  /* 0x0000df00ff017b82 */ /* 0x000fe20000000800 */
[----:B------:R-:W0:Y:S07]  /*0010*/  S2R R9, SR_TID.X ;  /* 0x0000000000097919 */ /* 0x000e2e0000002100 */
[----:B------:R-:W0:Y:S01]  /*0020*/  LDC.64 R4, c[0x0][0x388] ;  /* 0x0000e200ff047b82 */ /* 0x000e220000000a00 */
[----:B------:R-:W1:Y:S07]  /*0030*/  LDCU.64 UR6, c[0x0][0x358] ;  /* 0x00006b00ff0677ac */ /* 0x000e6e0008000a00 */
[----:B------:R-:W2:Y:S01]  /*0040*/  S2UR UR5, SR_CgaCtaId ;  /* 0x00000000000579c3 */ /* 0x000ea20000008800 */
[----:B------:R-:W-:Y:S01]  /*0050*/  UMOV UR4, 0x400 ;  /* 0x0000040000047882 */ /* 0x000fe20000000000 */
[----:B------:R-:W3:Y:S06]  /*0060*/  S2R R2, SR_TID.Y ;  /* 0x0000000000027919 */ /* 0x000eec0000002200 */
[----:B------:R-:W4:Y:S01]  /*0070*/  LDC.64 R6, c[0x0][0x390] ;  /* 0x0000e400ff067b82 */ /* 0x000f220000000a00 */
[----:B0-----:R-:W-:-:S05]  /*0080*/  IMAD.WIDE.U32 R4, R9, 0x4, R4 ;  /* 0x0000000409047825 */ /* 0x001fca00078e0004 */
[----:B-1----:R4:W5:Y:S01]  /*0090*/  LDG.E R0, desc[UR6][R4.64] ;  /* 0x0000000604007981 */ /* 0x002962000c1e1900 */
[----:B--2---:R-:W-:Y:S01]  /*00a0*/  ULEA UR4, UR5, UR4, 0x18 ;  /* 0x0000000405047291 */ /* 0x004fe2000f8ec0ff */
[----:B---3--:R-:W-:-:S05]  /*00b0*/  ISETP.GT.U32.AND P0, PT, R2, 0x1f3, PT ;  /* 0x000001f30200780c */ /* 0x008fca0003f04070 */
[----:B------:R-:W-:Y:S02]  /*00c0*/  LEA R11, R9, UR4, 0x2 ;  /* 0x00000004090b7c11 */ /* 0x000fe4000f8e10ff */
[C---:B------:R-:W-:Y:S01]  /*00d0*/  LEA R12, R2.reuse, UR4, 0x2 ;  /* 0x00000004020c7c11 */ /* 0x040fe2000f8e10ff */
[----:B----4-:R-:W-:Y:S02]  /*00e0*/  IMAD.WIDE.U32 R4, R2, 0x4, R6 ;  /* 0x0000000402047825 */ /* 0x010fe400078e0006 */
[----:B-----5:R-:W-:Y:S01]  /*00f0*/  STS [R11], R0 ;  /* 0x000000000b007388 */ /* 0x020fe20000000800 */
[----:B------:R-:W-:Y:S06]  /*0100*/  BAR.SYNC.DEFER_BLOCKING 0x0 ;  /* 0x0000000000007b1d */ /* 0x000fec0000010000 */
[----:B------:R-:W0:Y:S04]  /*0110*/  LDS R13, [R12] ;  /* 0x000000000c0d7984 */ /* 0x000e280000000800 */
[----:B0-----:R0:W-:Y:S01]  /*0120*/  STG.E desc[UR6][R4.64], R13 ;  /* 0x0000000d04007986 */ /* 0x0011e2000c101906 */
[----:B------:R-:W-:Y:S05]  /*0130*/  @P0 EXIT ;  /* 0x000000000000094d */ /* 0x000fea0003800000 */
[----:B0-----:R-:W0:Y:S01]  /*0140*/  LDC.64 R4, c[0x0][0x398] ;  /* 0x0000e600ff047b82 */ /* 0x001e220000000a00 */
[----:B------:R-:W1:Y:S01]  /*0150*/  LDCU.128 UR8, c[0x0][0x380] ;  /* 0x00007000ff0877ac */ /* 0x000e620008000c00 */
[----:B------:R-:W-:Y:S01]  /*0160*/  IMAD.MOV.U32 R3, RZ, RZ, RZ ;  /* 0x000000ffff037224 */ /* 0x000fe200078e00ff */
[----:B------:R-:W2:Y:S01]  /*0170*/  LDS R0, [R12+0x4] ;  /* 0x000004000c007984 */ /* 0x000ea20000000800 */
[----:B0-----:R-:W-:-:S04]  /*0180*/  IADD3 R8, P0, PT, R4, -0x2, RZ ;  /* 0xfffffffe04087810 */ /* 0x001fc80007f1e0ff */
[----:B------:R-:W-:Y:S01]  /*0190*/  IADD3.X R14, PT, PT, R5, -0x1, RZ, P0, !PT ;  /* 0xffffffff050e7810 */ /* 0x000fe200007fe4ff */
[----:B------:R-:W-:-:S04]  /*01a0*/  IMAD.WIDE.U32 R10, R9, R8, R2 ;  /* 0x00000008090a7225 */ /* 0x000fc800078e0002 */
[----:B------:R-:W-:Y:S02]  /*01b0*/  IMAD R17, R14, R9, RZ ;  /* 0x000000090e117224 */ /* 0x000fe400078e02ff */
[----:B------:R-:W-:Y:S02]  /*01c0*/  IMAD.SHL.U32 R3, R10, 0x4, RZ ;  /* 0x000000040a037824 */ /* 0x000fe400078e00ff */
[----:B------:R-:W-:-:S03]  /*01d0*/  IMAD.IADD R17, R11, 0x1, R17 ;  /* 0x000000010b117824 */ /* 0x000fc600078e0211 */
[----:B-1----:R-:W-:Y:S02]  /*01e0*/  IADD3 R6, P0, PT, R3, UR8, RZ ;  /* 0x0000000803067c10 */ /* 0x002fe4000ff1e0ff */
[----:B------:R-:W-:-:S04]  /*01f0*/  SHF.L.U64.HI R17, R10, 0x2, R17 ;  /* 0x000000020a117819 */ /* 0x000fc80000010211 */
[----:B------:R-:W-:-:S05]  /*0200*/  IADD3.X R7, PT, PT, R17, UR9, RZ, P0, !PT ;  /* 0x0000000911077c10 */ /* 0x000fca00087fe4ff */
[----:B------:R-:W2:Y:S01]  /*0210*/  LDG.E R15, desc[UR6][R6.64] ;  /* 0x00000006060f7981 */ /* 0x000ea2000c1e1900 */
[----:B------:R-:W-:Y:S01]  /*0220*/  LOP3.LUT R10, RZ, R2, RZ, 0x33, !PT ;  /* 0x00000002ff0a7212 */ /* 0x000fe200078e33ff */
[----:B------:R-:W-:-:S03]  /*0230*/  VIADD R13, R9, 0x1 ;  /* 0x00000001090d7836 */ /* 0x000fc60000000000 */
[----:B------:R-:W-:-:S03]  /*0240*/  SHF.R.S32.HI R11, RZ, 0x1f, R10 ;  /* 0x0000001fff0b7819 */ /* 0x000fc6000001140a */
[----:B------:R-:W-:-:S04]  /*0250*/  IMAD.WIDE.U32 R8, R13, R8, R10 ;  /* 0x000000080d087225 */ /* 0x000fc800078e000a */
[----:B------:R-:W-:Y:S02]  /*0260*/  IMAD R13, R14, R13, RZ ;  /* 0x0000000d0e0d7224 */ /* 0x000fe400078e02ff */
[----:B------:R-:W-:Y:S02]  /*0270*/  IMAD.SHL.U32 R14, R8, 0x4, RZ ;  /* 0x00000004080e7824 */ /* 0x000fe400078e00ff */
[----:B------:R-:W-:-:S05]  /*0280*/  IMAD.IADD R9, R9, 0x1, R13 ;  /* 0x0000000109097824 */ /* 0x000fca00078e020d */
[----:B------:R-:W-:Y:S02]  /*0290*/  SHF.L.U64.HI R16, R8, 0x2, R9 ;  /* 0x0000000208107819 */ /* 0x000fe40000010209 */
[----:B------:R-:W-:-:S04]  /*02a0*/  IADD3 R8, P0, PT, R14, UR8, RZ ;  /* 0x000000080e087c10 */ /* 0x000fc8000ff1e0ff */
[----:B------:R-:W-:Y:S01]  /*02b0*/  IADD3.X R9, PT, PT, R16, UR9, RZ, P0, !PT ;  /* 0x0000000910097c10 */ /* 0x000fe200087fe4ff */
[----:B--2---:R-:W-:-:S05]  /*02c0*/  FADD R15, R0, R15 ;  /* 0x0000000f000f7221 */ /* 0x004fca0000000000 */
[----:B------:R0:W-:Y:S04]  /*02d0*/  STG.E desc[UR6][R6.64], R15 ;  /* 0x0000000f06007986 */ /* 0x0001e8000c101906 */
[----:B------:R-:W2:Y:S01]  /*02e0*/  LDG.E R13, desc[UR6][R8.64] ;  /* 0x00000006080d7981 */ /* 0x000ea2000c1e1900 */
[----:B------:R-:W-:-:S04]  /*02f0*/  IADD3 R10, P0, PT, R3, UR10, RZ ;  /* 0x0000000a030a7c10 */ /* 0x000fc8000ff1e0ff */
[----:B------:R-:W-:Y:S01]  /*0300*/  IADD3.X R11, PT, PT, R17, UR11, RZ, P0, !PT ;  /* 0x0000000b110b7c10 */ /* 0x000fe200087fe4ff */
[----:B--2---:R-:W-:-:S05]  /*0310*/  FADD R17, R0, R13 ;  /* 0x0000000d00117221 */ /* 0x004fca0000000000 */
[----:B------:R-:W-:Y:S04]  /*0320*/  STG.E desc[UR6][R8.64], R17 ;  /* 0x0000001108007986 */ /* 0x000fe8000c101906 */
[----:B------:R-:W2:Y:S01]  /*0330*/  LDG.E R3, desc[UR6][R10.64] ;  /* 0x000000060a037981 */ /* 0x000ea2000c1e1900 */
[----:B------:R-:W-:Y:S02]  /*0340*/  IADD3 R12, P0, PT, R14, UR10, RZ ;  /* 0x0000000a0e0c7c10 */ /* 0x000fe4000ff1e0ff */
[----:B0-----:R-:W0:Y:S02]  /*0350*/  LDC.64 R14, c[0x0][0x390] ;  /* 0x0000e400ff0e7b82 */ /* 0x001e240000000a00 */
[----:B------:R-:W-:Y:S01]  /*0360*/  IADD3.X R13, PT, PT, R16, UR11, RZ, P0, !PT ;  /* 0x0000000b100d7c10 */ /* 0x000fe200087fe4ff */
[----:B--2---:R-:W-:-:S05]  /*0370*/  FADD R19, R0, R3 ;  /* 0x0000000300137221 */ /* 0x004fca0000000000 */
[----:B------:R-:W-:Y:S04]  /*0380*/  STG.E desc[UR6][R10.64], R19 ;  /* 0x000000130a007986 */ /* 0x000fe8000c101906 */
[----:B------:R-:W2:Y:S01]  /*0390*/  LDG.E R7, desc[UR6][R12.64] ;  /* 0x000000060c077981 */ /* 0x000ea2000c1e1900 */
[----:B------:R-:W-:-:S04]  /*03a0*/  IADD3 R3, P0, PT, -R2, R4, RZ ;  /* 0x0000000402037210 */ /* 0x000fc80007f1e1ff */
[----:B------:R-:W-:Y:S02]  /*03b0*/  IADD3.X R4, PT, PT, R5, -0x1, RZ, P0, !PT ;  /* 0xffffffff05047810 */ /* 0x000fe400007fe4ff */
[----:B0-----:R-:W-:-:S04]  /*03c0*/  LEA R2, P0, R3, R14, 0x2 ;  /* 0x0000000e03027211 */ /* 0x001fc800078010ff */
[----:B------:R-:W-:Y:S01]  /*03d0*/  LEA.HI.X R3, R3, R15, R4, 0x2, P0 ;  /* 0x0000000f03037211 */ /* 0x000fe200000f1404 */
[----:B--2---:R-:W-:-:S05]  /*03e0*/  FADD R7, R0, R7 ;  /* 0x0000000700077221 */ /* 0x004fca0000000000 */
[----:B------:R-:W-:Y:S04]  /*03f0*/  STG.E desc[UR6][R12.64], R7 ;  /* 0x000000070c007986 */ /* 0x000fe8000c101906 */
[----:B------:R-:W-:Y:S01]  /*0400*/  STG.E desc[UR6][R2.64+-0x8], R0 ;  /* 0xfffff80002007986 */ /* 0x000fe2000c101906 */
[----:B------:R-:W-:Y:S05]  /*0410*/  EXIT ;  /* 0x000000000000794d */ /* 0x000fea0003800000 */
.L_x_0:
[----:B------:R-:W-:-:S00]  /*0420*/  BRA `(.L_x_0) ;  /* 0xfffffffc00fc7947 */ /* 0x000fc0000383ffff */
[----:B------:R-:W-:-:S00]  /*0430*/  NOP ;  /* 0x0000000000007918 */ /* 0x000fc00000000000 */
        /* <DEDUP_REMOVED lines=12> */
.L_x_14:


//--------------------- .text._Z8simulatePfS_y    --------------------------
	.section	.text._Z8simulatePfS_y,"ax",@progbits
	.align	128
        .global         _Z8simulatePfS_y
        .type           _Z8simulatePfS_y,@function
        .size           _Z8simulatePfS_y,(.L_x_15 - _Z8simulatePfS_y)
        .other          _Z8simulatePfS_y,@"STO_CUDA_ENTRY STV_DEFAULT"
_Z8simulatePfS_y:
.text._Z8simulatePfS_y:
[----:B------:R-:W-:Y:S01]  /*0000*/  LDC R1, c[0x0][0x37c] ;  /* 0x0000df00ff017b82 */ /* 0x000fe20000000800 */
[----:B------:R-:W0:Y:S07]  /*0010*/  S2R R4, SR_TID.Y ;  /* 0x0000000000047919 */ /* 0x000e2e0000002200 */
[----:B------:R-:W1:Y:S01]  /*0020*/  S2UR UR4, SR_CTAID.X ;  /* 0x00000000000479c3 */ /* 0x000e620000002500 */
[----:B------:R-:W1:Y:S01]  /*0030*/  LDCU UR5, c[0x0][0x364] ;  /* 0x00006c80ff0577ac */ /* 0x000e620008000800 */
[----:B------:R-:W2:Y:S01]  /*0040*/  S2R R9, SR_TID.X ;  /* 0x0000000000097919 */ /* 0x000ea20000002100 */
[----:B------:R-:W3:Y:S01]  /*0050*/  LDCU.64 UR10, c[0x0][0x390] ;  /* 0x00007200ff0a77ac */ /* 0x000ee20008000a00 */
[----:B------:R-:W4:Y:S01]  /*0060*/  LDCU.64 UR12, c[0x0][0x380] ;  /* 0x00007000ff0c77ac */ /* 0x000f220008000a00 */
[----:B------:R-:W5:Y:S01]  /*0070*/  LDCU.64 UR6, c[0x0][0x358] ;  /* 0x00006b00ff0677ac */ /* 0x000f620008000a00 */
[----:B---3--:R-:W-:-:S02]  /*0080*/  UIADD3 UR8, UP0, UPT, UR10, -0x2, URZ ;  /* 0xfffffffe0a087890 */ /* 0x008fc4000ff1e0ff */
[----:B-1----:R-:W-:Y:S02]  /*0090*/  UIMAD UR4, UR4, UR5, URZ ;  /* 0x00000005040472a4 */ /* 0x002fe4000f8e02ff */
[----:B------:R-:W-:-:S04]  /*00a0*/  UIADD3.X UR9, UPT, UPT, UR11, -0x1, URZ, UP0, !UPT ;  /* 0xffffffff0b097890 */ /* 0x000fc800087fe4ff */
[----:B0-----:R-:W-:Y:S02]  /*00b0*/  IADD3 R2, P0, PT, R4, UR4, RZ ;  /* 0x0000000404027c10 */ /* 0x001fe4000ff1e0ff */
[----:B--2---:R-:W-:-:S03]  /*00c0*/  IMAD R5, R9, UR9, RZ ;  /* 0x0000000909057c24 */ /* 0x004fc6000f8e02ff */
[----:B------:R-:W-:Y:S02]  /*00d0*/  IMAD.X R3, RZ, RZ, RZ, P0 ;  /* 0x000000ffff037224 */ /* 0x000fe400000e06ff */
[----:B------:R-:W-:-:S04]  /*00e0*/  IMAD.WIDE.U32 R2, R9, UR8, R2 ;  /* 0x0000000809027c25 */ /* 0x000fc8000f8e0002 */
[----:B------:R-:W-:Y:S02]  /*00f0*/  IMAD.IADD R3, R3, 0x1, R5 ;  /* 0x0000000103037824 */ /* 0x000fe400078e0205 */
[----:B------:R-:W-:-:S03]  /*0100*/  IMAD.SHL.U32 R8, R2, 0x4, RZ ;  /* 0x0000000402087824 */ /* 0x000fc600078e00ff */
[----:B------:R-:W-:Y:S02]  /*0110*/  SHF.L.U64.HI R10, R2, 0x2, R3 ;  /* 0x00000002020a7819 */ /* 0x000fe40000010203 */
[----:B----4-:R-:W-:-:S04]  /*0120*/  IADD3 R2, P0, PT, R8, UR12, RZ ;  /* 0x0000000c08027c10 */ /* 0x010fc8000ff1e0ff */
[----:B------:R-:W-:-:S05]  /*0130*/  IADD3.X R3, PT, PT, R10, UR13, RZ, P0, !PT ;  /* 0x0000000d0a037c10 */ /* 0x000fca00087fe4ff */
[----:B-----5:R-:W2:Y:S01]  /*0140*/  LDG.E R2, desc[UR6][R2.64] ;  /* 0x0000000602027981 */ /* 0x020ea2000c1e1900 */
[----:B------:R-:W-:Y:S01]  /*0150*/  MOV R0, 0x400 ;  /* 0x0000040000007802 */ /* 0x000fe20000000f00 */
[----:B------:R-:W-:Y:S01]  /*0160*/  BSSY.RECONVERGENT B1, `(.L_x_1) ;  /* 0x0000012000017945 */ /* 0x000fe20003800200 */
[C---:B------:R-:W-:Y:S01]  /*0170*/  ISETP.NE.AND P0, PT, R9.reuse, RZ, PT ;  /* 0x000000ff0900720c */ /* 0x040fe20003f05270 */
[----:B------:R-:W0:Y:S01]  /*0180*/  S2R R5, SR_CgaCtaId ;  /* 0x0000000000057919 */ /* 0x000e220000008800 */
[----:B------:R-:W-:Y:S01]  /*0190*/  ISETP.GT.U32.AND P1, PT, R9, 0x1f3, PT ;  /* 0x000001f30900780c */ /* 0x000fe20003f24070 */
[----:B------:R-:W-:Y:S01]  /*01a0*/  BSSY.RELIABLE B0, `(.L_x_2) ;  /* 0x000000c000007945 */ /* 0x000fe20003800100 */
[----:B0-----:R-:W-:-:S05]  /*01b0*/  LEA R0, R5, R0, 0x18 ;  /* 0x0000000005007211 */ /* 0x001fca00078ec0ff */
[----:B------:R-:W-:Y:S02]  /*01c0*/  IMAD R7, R9, 0x60, R0 ;  /* 0x0000006009077824 */ /* 0x000fe400078e0200 */
[----:B------:R-:W-:-:S04]  /*01d0*/  VIADD R0, R4, UR4 ;  /* 0x0000000404007c36 */ /* 0x000fc80008000000 */
[----:B------:R-:W-:-:S05]  /*01e0*/  IMAD R4, R0, 0x4, R7 ;  /* 0x0000000400047824 */ /* 0x000fca00078e0207 */
[----:B------:R0:W-:Y:S01]  /*01f0*/  @P0 STS [R4], RZ ;  /* 0x000000ff04000388 */ /* 0x0001e20000000800 */
[----:B------:R-:W-:Y:S01]  /*0200*/  BAR.SYNC.DEFER_BLOCKING 0x0 ;  /* 0x0000000000007b1d */ /* 0x000fe20000010000 */
[----:B--2---:R-:W-:-:S05]  /*0210*/  FMUL R5, R2, 0.25 ;  /* 0x3e80000002057820 */ /* 0x004fca0000400000 */
[----:B0-----:R-:W-:Y:S05]  /*0220*/  @P1 BRA `(.L_x_3) ;  /* 0x00000000000c1947 */ /* 0x001fea0003800000 */
[----:B------:R0:W-:Y:S01]  /*0230*/  STS [R4+0x60], R5 ;  /* 0x0000600504007388 */ /* 0x0001e20000000800 */
[----:B------:R-:W-:Y:S05]  /*0240*/  @!P0 BREAK.RELIABLE B0 ;  /* 0x0000000000008942 */ /* 0x000fea0003800100 */
[----:B------:R-:W-:Y:S05]  /*0250*/  @!P0 BRA `(.L_x_4) ;  /* 0x0000000000088947 */ /* 0x000fea0003800000 */
.L_x_3:
[----:B------:R-:W-:Y:S05]  /*0260*/  BSYNC.RELIABLE B0 ;  /* 0x0000000000007941 */ /* 0x000fea0003800100 */
.L_x_2:
[----:B------:R1:W-:Y:S02]  /*0270*/  STS [R4+-0x60], R5 ;  /* 0xffffa00504007388 */ /* 0x0003e40000000800 */
.L_x_4:
[----:B------:R-:W-:Y:S05]  /*0280*/  BSYNC.RECONVERGENT B1 ;  /* 0x0000000000017941 */ /* 0x000fea0003800200 */
.L_x_1:
[----:B------:R-:W-:Y:S05]  /*0290*/  WARPSYNC.ALL ;  /* 0x0000000000007948 */ /* 0x000fea0003800000 */
[----:B------:R-:W-:Y:S01]  /*02a0*/  IMAD.HI.U32 R2, R0, -0x55555555, RZ ;  /* 0xaaaaaaab00027827 */ /* 0x000fe200078e00ff */
[----:B------:R-:W2:Y:S01]  /*02b0*/  LDCU.64 UR4, c[0x0][0x388] ;  /* 0x00007100ff0477ac */ /* 0x000ea20008000a00 */
[----:B------:R-:W-:Y:S04]  /*02c0*/  BSSY.RECONVERGENT B1, `(.L_x_5) ;  /* 0x000001c000017945 */ /* 0x000fe80003800200 */
[----:B------:R-:W-:Y:S01]  /*02d0*/  BSSY.RELIABLE B2, `(.L_x_6) ;  /* 0x0000012000027945 */ /* 0x000fe20003800100 */
[----:B------:R-:W-:-:S05]  /*02e0*/  SHF.R.U32.HI R3, RZ, 0x4, R2 ;  /* 0x00000004ff037819 */ /* 0x000fca0000011602 */
[----:B------:R-:W-:-:S05]  /*02f0*/  IMAD R6, R3, -0x18, R0 ;  /* 0xffffffe803067824 */ /* 0x000fca00078e0200 */
[----:B------:R-:W-:Y:S02]  /*0300*/  ISETP.NE.AND P0, PT, R6, RZ, PT ;  /* 0x000000ff0600720c */ /* 0x000fe40003f05270 */
[----:B--2---:R-:W-:Y:S01]  /*0310*/  IADD3 R2, P1, PT, R8, UR4, RZ ;  /* 0x0000000408027c10 */ /* 0x004fe2000ff3e0ff */
[----:B------:R-:W-:-:S03]  /*0320*/  IMAD R8, R6, 0x4, R7 ;  /* 0x0000000406087824 */ /* 0x000fc600078e0207 */
[----:B------:R-:W-:-:S07]  /*0330*/  IADD3.X R3, PT, PT, R10, UR5, RZ, P1, !PT ;  /* 0x000000050a037c10 */ /* 0x000fce0008ffe4ff */
[----:B------:R-:W-:Y:S05]  /*0340*/  @P0 BRA `(.L_x_7) ;  /* 0x0000000000180947 */ /* 0x000fea0003800000 */
[----:B------:R-:W-:Y:S01]  /*0350*/  ISETP.NE.AND P0, PT, R0, RZ, PT ;  /* 0x000000ff0000720c */ /* 0x000fe20003f05270 */
[----:B------:R-:W-:-:S12]  /*0360*/  BSSY.RECONVERGENT B3, `(.L_x_8) ;  /* 0x0000003000037945 */ /* 0x000fd80003800200 */
[----:B------:R-:W-:Y:S05]  /*0370*/  @!P0 BRA `(.L_x_9) ;  /* 0x0000000000048947 */ /* 0x000fea0003800000 */
[----:B------:R2:W-:Y:S02]  /*0380*/  STG.E desc[UR6][R2.64+-0x4], R5 ;  /* 0xfffffc0502007986 */ /* 0x0005e4000c101906 */
.L_x_9:
[----:B------:R-:W-:Y:S05]  /*0390*/  BSYNC.RECONVERGENT B3 ;  /* 0x0000000000037941 */ /* 0x000fea0003800200 */
.L_x_8:
[----:B------:R-:W-:Y:S05]  /*03a0*/  BRA `(.L_x_10) ;  /* 0x0000000000107947 */ /* 0x000fea0003800000 */
.L_x_7:
[----:B------:R2:W-:Y:S01]  /*03b0*/  STS [R8+-0x4], R5 ;  /* 0xfffffc0508007388 */ /* 0x0005e20000000800 */
[----:B------:R-:W-:-:S13]  /*03c0*/  ISETP.GT.U32.AND P0, PT, R6, 0x16, PT ;  /* 0x000000160600780c */ /* 0x000fda0003f04070 */
[----:B------:R-:W-:Y:S05]  /*03d0*/  @P0 BREAK.RELIABLE B2 ;  /* 0x0000000000020942 */ /* 0x000fea0003800100 */
[----:B--2---:R-:W-:Y:S05]  /*03e0*/  @P0 BRA `(.L_x_11) ;  /* 0x00000000000c0947 */ /* 0x004fea0003800000 */
.L_x_10:
[----:B------:R-:W-:Y:S05]  /*03f0*/  BSYNC.RELIABLE B2 ;  /* 0x0000000000027941 */ /* 0x000fea0003800100 */
.L_x_6:
[----:B------:R3:W-:Y:S01]  /*0400*/  STS [R8+0x4], R5 ;  /* 0x0000040508007388 */ /* 0x0007e20000000800 */
[----:B------:R-:W-:Y:S05]  /*0410*/  BRA `(.L_x_12) ;  /* 0x0000000000187947 */ /* 0x000fea0003800000 */
.L_x_11:
[----:B------:R-:W-:-:S04]  /*0420*/  UIADD3 UR4, UP0, UPT, UR10, -0x3, URZ ;  /* 0xfffffffd0a047890 */ /* 0x000fc8000ff1e0ff */
[----:B------:R-:W-:Y:S02]  /*0430*/  UIADD3.X UR5, UPT, UPT, UR11, -0x1, URZ, UP0, !UPT ;  /* 0xffffffff0b057890 */ /* 0x000fe400087fe4ff */
[----:B------:R-:W-:-:S04]  /*0440*/  ISETP.LT.U32.AND P0, PT, R0, UR4, PT ;  /* 0x0000000400007c0c */ /* 0x000fc8000bf01070 */
[----:B------:R-:W-:-:S05]  /*0450*/  IMAD.U32 R6, RZ, RZ, UR5 ;  /* 0x00000005ff067e24 */ /* 0x000fca000f8e00ff */
[----:B------:R-:W-:-:S13]  /*0460*/  ISETP.GT.U32.AND.EX P0, PT, R6, RZ, PT, P0 ;  /* 0x000000ff0600720c */ /* 0x000fda0003f04100 */
[----:B------:R2:W-:Y:S02]  /*0470*/  @P0 STG.E desc[UR6][R2.64+0x4], R5 ;  /* 0x0000040502000986 */ /* 0x0005e4000c101906 */
.L_x_12:
[----:B------:R-:W-:Y:S05]  /*0480*/  BSYNC.RECONVERGENT B1 ;  /* 0x0000000000017941 */ /* 0x000fea0003800200 */
.L_x_5:
[----:B------:R-:W-:Y:S05]  /*0490*/  WARPSYNC.ALL ;  /* 0x0000000000007948 */ /* 0x000fea0003800000 */
[----:B------:R-:W-:Y:S01]  /*04a0*/  BAR.SYNC.DEFER_BLOCKING 0x0 ;  /* 0x0000000000007b1d */ /* 0x000fe20000010000 */
[----:B------:R-:W-:Y:S01]  /*04b0*/  ISETP.LT.U32.AND P0, PT, R0, UR8, PT ;  /* 0x0000000800007c0c */ /* 0x000fe2000bf01070 */
[----:B------:R-:W-:-:S05]  /*04c0*/  IMAD.U32 R0, RZ, RZ, UR9 ;  /* 0x00000009ff007e24 */ /* 0x000fca000f8e00ff */
[----:B------:R-:W-:-:S04]  /*04d0*/  ISETP.GT.U32.AND.EX P0, PT, R0, RZ, PT, P0 ;  /* 0x000000ff0000720c */ /* 0x000fc80003f04100 */
[----:B------:R-:W-:-:S13]  /*04e0*/  ISETP.EQ.OR P0, PT, R9, RZ, !P0 ;  /* 0x000000ff0900720c */ /* 0x000fda0004702670 */
[----:B------:R-:W-:Y:S05]  /*04f0*/  @P0 EXIT ;  /* 0x000000000000094d */ /* 0x000fea0003800000 */
[----:B0123--:R-:W2:Y:S04]  /*0500*/  LDG.E R5, desc[UR6][R2.64] ;  /* 0x0000000602057981 */ /* 0x00fea8000c1e1900 */
[----:B------:R-:W2:Y:S02]  /*0510*/  LDS R4, [R4] ;  /* 0x0000000004047984 */ /* 0x000ea40000000800 */
[----:B--2---:R-:W-:-:S05]  /*0520*/  FADD R5, R4, R5 ;  /* 0x0000000504057221 */ /* 0x004fca0000000000 */
[----:B------:R-:W-:Y:S01]  /*0530*/  STG.E desc[UR6][R2.64], R5 ;  /* 0x0000000502007986 */ /* 0x000fe2000c101906 */
[----:B------:R-:W-:Y:S05]  /*0540*/  EXIT ;  /* 0x000000000000794d */ /* 0x000fea0003800000 */
.L_x_13:
        /* <DEDUP_REMOVED lines=11> */
.L_x_15:


//--------------------- .nv.shared._Z8assemblyPfS_S_y --------------------------
	.section	.nv.shared._Z8assemblyPfS_S_y,"aw",@nobits
	.sectionflags	@""
	.align	4
.nv.shared._Z8assemblyPfS_S_y:
	.zero		3028


//--------------------- .nv.shared.reserved.0     --------------------------
	.section	.nv.shared.reserved.0,"aw",@nobits
	.weak		__nv_reservedSMEM_offset_0_alias
	.size		__nv_reservedSMEM_offset_0_alias, 0, 64
	.other		__nv_reservedSMEM_offset_0_alias,@"STO_CUDA_RESERVED_SHARED STV_DEFAULT"
__nv_reservedSMEM_offset_0_alias:
	.zero		0
	.zero		64


//--------------------- .nv.shared._Z8simulatePfS_y --------------------------
	.section	.nv.shared._Z8simulatePfS_y,"aw",@nobits
	.sectionflags	@""
	.align	4
.nv.shared._Z8simulatePfS_y:
	.zero		49120


//--------------------- .nv.constant0._Z8assemblyPfS_S_y --------------------------
	.section	.nv.constant0._Z8assemblyPfS_S_y,"a",@progbits
	.sectionflags	@""
	.align	4
.nv.constant0._Z8assemblyPfS_S_y:
	.zero		928


//--------------------- .nv.constant0._Z8simulatePfS_y --------------------------
	.section	.nv.constant0._Z8simulatePfS_y,"a",@progbits
	.sectionflags	@""
	.align	4
.nv.constant0._Z8simulatePfS_y:
	.zero		920


//--------------------- SYMBOLS --------------------------

	.type		.nv.reservedSmem.offset0,@object
	.size		.nv.reservedSmem.offset0,0x4
	.type		.nv.reservedSmem.cap,@object
	.size		.nv.reservedSmem.cap,0x4
